//
// Generated by NVIDIA NVVM Compiler
//
// Compiler Build ID: CL-36424714
// Cuda compilation tools, release 13.0, V13.0.88
// Based on NVVM 20.0.0
//

.version 9.0
.target sm_100
.address_size 64

	// .globl	_Z6kernelv
.extern .func  (.param .b32 func_retval0) vprintf
(
	.param .b64 vprintf_param_0,
	.param .b64 vprintf_param_1
)
;
.global .align 1 .b8 $str[18] = {104, 101, 108, 108, 111, 32, 119, 111, 114, 108, 100, 32, 103, 112, 117, 10, 46};

.visible .entry _Z6kernelv()
{
	.reg .b32 	%r<3>;
	.reg .b64 	%rd<3>;

	mov.u64 	%rd1, $str;
	cvta.global.u64 	%rd2, %rd1;
	{ // callseq 0, 0
	.param .b64 param0;
	st.param.b64 	[param0], %rd2;
	.param .b64 param1;
	st.param.b64 	[param1], 0;
	.param .b32 retval0;
	call.uni (retval0), 
	vprintf, 
	(
	param0, 
	param1
	);
	ld.param.b32 	%r1, [retval0];
	} // callseq 0
	ret;

}


// ===== COMPILED SASS (sm_100) =====

	.target	sm_100

	.elftype	@"ET_EXEC"


//--------------------- .note.nv.tkinfo           --------------------------
	.section	.note.nv.tkinfo,"",@"SHT_NOTE"
	.sectionflags	@"SHF_NOTE_NV_TKINFO"
	.tkinfo
        /*0018*/ 	.word	0x00000002
        /*0030*/ 	.string	""
        /*0030*/ 	.string	"ptxas"
        /*0030*/ 	.string	"Cuda compilation tools, release 13.0, V13.0.88"
        /*0030*/ 	.string	"Build cuda_13.0.r13.0/compiler.36424714_0"
        /*0030*/ 	.string	"-arch sm_100 -m 64 "



//--------------------- .note.nv.cuinfo           --------------------------
	.section	.note.nv.cuinfo,"",@"SHT_NOTE"
	.sectionflags	@"SHF_NOTE_NV_CUINFO"
        /*0018*/ 	.short	0x0002
        /*001a*/ 	.short	0x0064
        /*001c*/ 	.short	0x0082
	.zero		2


//--------------------- .nv.info                  --------------------------
	.section	.nv.info,"",@"SHT_CUDA_INFO"
	.align	4


	//----- nvinfo : EIATTR_REGCOUNT
	.align		4
        /*0000*/ 	.byte	0x04, 0x2f
        /*0002*/ 	.short	(.L_2 - .L_1)
	.align		4
.L_1:
        /*0004*/ 	.word	index@(_Z6kernelv)
        /*0008*/ 	.word	0x00000018


	//----- nvinfo : EIATTR_FRAME_SIZE
	.align		4
.L_2:
        /*000c*/ 	.byte	0x04, 0x11
        /*000e*/ 	.short	(.L_4 - .L_3)
	.align		4
.L_3:
        /*0010*/ 	.word	index@(_Z6kernelv)
        /*0014*/ 	.word	0x00000000


	//----- nvinfo : EIATTR_MIN_STACK_SIZE
	.align		4
.L_4:
        /*0018*/ 	.byte	0x04, 0x12
        /*001a*/ 	.short	(.L_6 - .L_5)
	.align		4
.L_5:
        /*001c*/ 	.word	index@(_Z6kernelv)
        /*0020*/ 	.word	0x00000000
.L_6:


//--------------------- .nv.compat                --------------------------
	.section	.nv.compat,"",@"SHT_CUDA_COMPAT_INFO"
	.align	4
        /*0000*/ 	.byte	0x02, 0x09, 0x00, 0x00, 0x02, 0x02, 0x01, 0x00, 0x02, 0x05, 0x05, 0x00, 0x03, 0x07, 0x01, 0x01
        /*0010*/ 	.byte	0x02, 0x03, 0x00, 0x00, 0x02, 0x06, 0x01, 0x00, 0x04, 0x0b, 0x08, 0x00, 0x09, 0x00, 0x00, 0x00
        /*0020*/ 	.byte	0x00, 0x00, 0x00, 0x00


//--------------------- .nv.info._Z6kernelv       --------------------------
	.section	.nv.info._Z6kernelv,"",@"SHT_CUDA_INFO"
	.sectionflags	@""
	.align	4


	//----- nvinfo : EIATTR_CUDA_API_VERSION
	.align		4
        /*0000*/ 	.byte	0x04, 0x37
        /*0002*/ 	.short	(.L_8 - .L_7)
.L_7:
        /*0004*/ 	.word	0x00000082


	//----- nvinfo : EIATTR_SPARSE_MMA_MASK
	.align		4
.L_8:
        /*0008*/ 	.byte	0x03, 0x50
        /*000a*/ 	.short	0x0000


	//----- nvinfo : EIATTR_MAXREG_COUNT
	.align		4
        /*000c*/ 	.byte	0x03, 0x1b
        /*000e*/ 	.short	0x00ff


	//----- nvinfo : EIATTR_EXTERNS
	.align		4
        /*0010*/ 	.byte	0x04, 0x0f
        /*0012*/ 	.short	(.L_10 - .L_9)


	//   ....[0]....
	.align		4
.L_9:
        /*0014*/ 	.word	index@(vprintf)


	//----- nvinfo : EIATTR_MERCURY_ISA_VERSION
	.align		4
.L_10:
        /*0018*/ 	.byte	0x03, 0x5f
        /*001a*/ 	.short	0x0101


	//----- nvinfo : EIATTR_VRC_CTA_INIT_COUNT
	.align		4
        /*001c*/ 	.byte	0x02, 0x4a
	.zero		1
	.zero		1


	//----- nvinfo : EIATTR_SYSCALL_OFFSETS
	.align		4
        /*0020*/ 	.byte	0x04, 0x46
        /*0022*/ 	.short	(.L_12 - .L_11)


	//   ....[0]....
.L_11:
        /*0024*/ 	.word	0x00000080


	//----- nvinfo : EIATTR_EXIT_INSTR_OFFSETS
	.align		4
.L_12:
        /*0028*/ 	.byte	0x04, 0x1c
        /*002a*/ 	.short	(.L_14 - .L_13)


	//   ....[0]....
.L_13:
        /*002c*/ 	.word	0x00000090


	//----- nvinfo : EIATTR_SW_WAR
	.align		4
.L_14:
        /*0030*/ 	.byte	0x04, 0x36
        /*0032*/ 	.short	(.L_16 - .L_15)
.L_15:
        /*0034*/ 	.word	0x00000008
.L_16:


//--------------------- .nv.callgraph             --------------------------
	.section	.nv.callgraph,"",@"SHT_CUDA_CALLGRAPH"
	.align	4
	.sectionentsize	8
	.align		4
        /*0000*/ 	.word	0x00000000
	.align		4
        /*0004*/ 	.word	0xffffffff
	.align		4
        /*0008*/ 	.word	index@(_Z6kernelv)
	.align		4
        /*000c*/ 	.word	index@(vprintf)
	.align		4
        /*0010*/ 	.word	0x00000000
	.align		4
        /*0014*/ 	.word	0xfffffffe
	.align		4
        /*0018*/ 	.word	0x00000000
	.align		4
        /*001c*/ 	.word	0xfffffffd
	.align		4
        /*0020*/ 	.word	0x00000000
	.align		4
        /*0024*/ 	.word	0xfffffffc


//--------------------- .nv.constant4             --------------------------
	.section	.nv.constant4,"a",@progbits
	.align	8
	.align		8
.nv.constant4:
        /*0000*/ 	.dword	vprintf
	.align		8
        /*0008*/ 	.dword	$str


//--------------------- .text._Z6kernelv          --------------------------
	.section	.text._Z6kernelv,"ax",@progbits
	.align	128
        .global         _Z6kernelv
        .type           _Z6kernelv,@function
        .size           _Z6kernelv,(.L_x_2 - _Z6kernelv)
        .other          _Z6kernelv,@"STO_CUDA_ENTRY STV_DEFAULT"
_Z6kernelv:
.text._Z6kernelv:
[----:B------:R-:W0:Y:S01]  /*0000*/  LDC R1, c[0x0][0x37c] ;  /* 0x0000df00ff017b82 */ /* 0x000e220000000800 */
[----:B------:R-:W-:Y:S01]  /*0010*/  MOV R0, 0x0 ;  /* 0x0000000000007802 */ /* 0x000fe20000000f00 */
[----:B------:R-:W1:Y:S01]  /*0020*/  LDCU.64 UR4, c[0x4][0x8] ;  /* 0x01000100ff0477ac */ /* 0x000e620008000a00 */
[----:B------:R-:W-:-:S05]  /*0030*/  CS2R R6, SRZ ;  /* 0x0000000000067805 */ /* 0x000fca000001ff00 */
[----:B------:R2:W3:Y:S01]  /*0040*/  LDC.64 R2, c[0x4][R0] ;  /* 0x0100000000027b82 */ /* 0x0004e20000000a00 */
[----:B-1----:R-:W-:Y:S02]  /*0050*/  IMAD.U32 R4, RZ, RZ, UR4 ;  /* 0x00000004ff047e24 */ /* 0x002fe4000f8e00ff */
[----:B--2---:R-:W-:-:S07]  /*0060*/  IMAD.U32 R5, RZ, RZ, UR5 ;  /* 0x00000005ff057e24 */ /* 0x004fce000f8e00ff */
[----:B------:R-:W-:-:S07]  /*0070*/  LEPC R20, `(.L_x_0) ;  /* 0x000000001014794e */ /* 0x000fce0000000000 */
[----:B0--3--:R-:W-:Y:S05]  /*0080*/  CALL.ABS.NOINC R2 ;  /* 0x0000000002007343 */ /* 0x009fea0003c00000 */
.L_x_0:
[----:B------:R-:W-:Y:S05]  /*0090*/  EXIT ;  /* 0x000000000000794d */ /* 0x000fea0003800000 */
.L_x_1:
[----:B------:R-:W-:-:S00]  /*00a0*/  BRA `(.L_x_1) ;  /* 0xfffffffc00fc7947 */ /* 0x000fc0000383ffff */
[----:B------:R-:W-:-:S00]  /*00b0*/  NOP ;  /* 0x0000000000007918 */ /* 0x000fc00000000000 */
        /* <DEDUP_REMOVED lines=12> */
.L_x_2:


//--------------------- .nv.global.init           --------------------------
	.section	.nv.global.init,"aw",@progbits
.nv.global.init:
	.type		$str,@object
	.size		$str,(.L_0 - $str)
$str:
        /*0000*/ 	.byte	0x68, 0x65, 0x6c, 0x6c, 0x6f, 0x20, 0x77, 0x6f, 0x72, 0x6c, 0x64, 0x20, 0x67, 0x70, 0x75, 0x0a
        /*0010*/ 	.byte	0x2e, 0x00
.L_0:


//--------------------- .nv.shared.reserved.0     --------------------------
	.section	.nv.shared.reserved.0,"aw",@nobits
	.weak		__nv_reservedSMEM_offset_0_alias
	.size		__nv_reservedSMEM_offset_0_alias, 0, 64
	.other		__nv_reservedSMEM_offset_0_alias,@"STO_CUDA_RESERVED_SHARED STV_DEFAULT"
__nv_reservedSMEM_offset_0_alias:
	.zero		0
	.zero		64


//--------------------- .nv.constant0._Z6kernelv  --------------------------
	.section	.nv.constant0._Z6kernelv,"a",@progbits
	.sectionflags	@""
	.align	4
.nv.constant0._Z6kernelv:
	.zero		896


//--------------------- SYMBOLS --------------------------

	.type		.nv.reservedSmem.offset0,@object
	.size		.nv.reservedSmem.offset0,0x4
	.type		vprintf,@function
